//
// Generated by NVIDIA NVVM Compiler
//
// Compiler Build ID: CL-36424714
// Cuda compilation tools, release 13.0, V13.0.88
// Based on NVVM 20.0.0
//

.version 9.0
.target sm_100
.address_size 64

	// .globl	_Z20matrixMultiplicationPiS_S_i

.visible .entry _Z20matrixMultiplicationPiS_S_i(
	.param .u64 .ptr .align 1 _Z20matrixMultiplicationPiS_S_i_param_0,
	.param .u64 .ptr .align 1 _Z20matrixMultiplicationPiS_S_i_param_1,
	.param .u64 .ptr .align 1 _Z20matrixMultiplicationPiS_S_i_param_2,
	.param .u32 _Z20matrixMultiplicationPiS_S_i_param_3
)
{
	.reg .pred 	%p<10>;
	.reg .b32 	%r<126>;
	.reg .b64 	%rd<47>;

	ld.param.u64 	%rd17, [_Z20matrixMultiplicationPiS_S_i_param_0];
	ld.param.u64 	%rd18, [_Z20matrixMultiplicationPiS_S_i_param_1];
	ld.param.u64 	%rd16, [_Z20matrixMultiplicationPiS_S_i_param_2];
	ld.param.u32 	%r27, [_Z20matrixMultiplicationPiS_S_i_param_3];
	cvta.to.global.u64 	%rd1, %rd18;
	cvta.to.global.u64 	%rd2, %rd17;
	setp.lt.s32 	%p1, %r27, 1;
	@%p1 bra 	$L__BB0_13;
	mov.u32 	%r29, %tid.x;
	cvta.to.global.u64 	%rd19, %rd16;
	mul.wide.u32 	%rd20, %r29, 4;
	add.s64 	%rd3, %rd19, %rd20;
	mul.lo.s32 	%r1, %r27, %r29;
	ld.global.u32 	%r118, [%rd3];
	and.b32  	%r3, %r27, 15;
	setp.lt.u32 	%p2, %r27, 16;
	mov.b32 	%r121, 0;
	@%p2 bra 	$L__BB0_4;
	and.b32  	%r121, %r27, 2147483632;
	neg.s32 	%r116, %r121;
	mul.wide.u32 	%rd21, %r1, 4;
	add.s64 	%rd22, %rd21, %rd2;
	add.s64 	%rd44, %rd22, 32;
	add.s64 	%rd43, %rd1, 32;
$L__BB0_3:
	.pragma "nounroll";
	ld.global.u32 	%r30, [%rd44+-32];
	ld.global.u32 	%r31, [%rd43+-32];
	mad.lo.s32 	%r32, %r31, %r30, %r118;
	st.global.u32 	[%rd3], %r32;
	ld.global.u32 	%r33, [%rd44+-28];
	ld.global.u32 	%r34, [%rd43+-28];
	mad.lo.s32 	%r35, %r34, %r33, %r32;
	st.global.u32 	[%rd3], %r35;
	ld.global.u32 	%r36, [%rd44+-24];
	ld.global.u32 	%r37, [%rd43+-24];
	mad.lo.s32 	%r38, %r37, %r36, %r35;
	st.global.u32 	[%rd3], %r38;
	ld.global.u32 	%r39, [%rd44+-20];
	ld.global.u32 	%r40, [%rd43+-20];
	mad.lo.s32 	%r41, %r40, %r39, %r38;
	st.global.u32 	[%rd3], %r41;
	ld.global.u32 	%r42, [%rd44+-16];
	ld.global.u32 	%r43, [%rd43+-16];
	mad.lo.s32 	%r44, %r43, %r42, %r41;
	st.global.u32 	[%rd3], %r44;
	ld.global.u32 	%r45, [%rd44+-12];
	ld.global.u32 	%r46, [%rd43+-12];
	mad.lo.s32 	%r47, %r46, %r45, %r44;
	st.global.u32 	[%rd3], %r47;
	ld.global.u32 	%r48, [%rd44+-8];
	ld.global.u32 	%r49, [%rd43+-8];
	mad.lo.s32 	%r50, %r49, %r48, %r47;
	st.global.u32 	[%rd3], %r50;
	ld.global.u32 	%r51, [%rd44+-4];
	ld.global.u32 	%r52, [%rd43+-4];
	mad.lo.s32 	%r53, %r52, %r51, %r50;
	st.global.u32 	[%rd3], %r53;
	ld.global.u32 	%r54, [%rd44];
	ld.global.u32 	%r55, [%rd43];
	mad.lo.s32 	%r56, %r55, %r54, %r53;
	st.global.u32 	[%rd3], %r56;
	ld.global.u32 	%r57, [%rd44+4];
	ld.global.u32 	%r58, [%rd43+4];
	mad.lo.s32 	%r59, %r58, %r57, %r56;
	st.global.u32 	[%rd3], %r59;
	ld.global.u32 	%r60, [%rd44+8];
	ld.global.u32 	%r61, [%rd43+8];
	mad.lo.s32 	%r62, %r61, %r60, %r59;
	st.global.u32 	[%rd3], %r62;
	ld.global.u32 	%r63, [%rd44+12];
	ld.global.u32 	%r64, [%rd43+12];
	mad.lo.s32 	%r65, %r64, %r63, %r62;
	st.global.u32 	[%rd3], %r65;
	ld.global.u32 	%r66, [%rd44+16];
	ld.global.u32 	%r67, [%rd43+16];
	mad.lo.s32 	%r68, %r67, %r66, %r65;
	st.global.u32 	[%rd3], %r68;
	ld.global.u32 	%r69, [%rd44+20];
	ld.global.u32 	%r70, [%rd43+20];
	mad.lo.s32 	%r71, %r70, %r69, %r68;
	st.global.u32 	[%rd3], %r71;
	ld.global.u32 	%r72, [%rd44+24];
	ld.global.u32 	%r73, [%rd43+24];
	mad.lo.s32 	%r74, %r73, %r72, %r71;
	st.global.u32 	[%rd3], %r74;
	ld.global.u32 	%r75, [%rd44+28];
	ld.global.u32 	%r76, [%rd43+28];
	mad.lo.s32 	%r118, %r76, %r75, %r74;
	st.global.u32 	[%rd3], %r118;
	add.s32 	%r116, %r116, 16;
	add.s64 	%rd44, %rd44, 64;
	add.s64 	%rd43, %rd43, 64;
	setp.ne.s32 	%p3, %r116, 0;
	@%p3 bra 	$L__BB0_3;
$L__BB0_4:
	setp.eq.s32 	%p4, %r3, 0;
	@%p4 bra 	$L__BB0_13;
	and.b32  	%r12, %r27, 7;
	setp.lt.u32 	%p5, %r3, 8;
	@%p5 bra 	$L__BB0_7;
	add.s32 	%r77, %r121, %r1;
	mul.wide.u32 	%rd23, %r77, 4;
	add.s64 	%rd24, %rd2, %rd23;
	ld.global.u32 	%r78, [%rd24];
	cvt.u64.u32 	%rd25, %r121;
	mul.wide.u32 	%rd26, %r121, 4;
	add.s64 	%rd27, %rd1, %rd26;
	ld.global.u32 	%r79, [%rd27];
	mad.lo.s32 	%r80, %r79, %r78, %r118;
	st.global.u32 	[%rd3], %r80;
	cvt.u64.u32 	%rd28, %r1;
	add.s64 	%rd29, %rd25, %rd28;
	shl.b64 	%rd30, %rd29, 2;
	add.s64 	%rd31, %rd2, %rd30;
	ld.global.u32 	%r81, [%rd31+4];
	ld.global.u32 	%r82, [%rd27+4];
	mad.lo.s32 	%r83, %r82, %r81, %r80;
	st.global.u32 	[%rd3], %r83;
	ld.global.u32 	%r84, [%rd31+8];
	ld.global.u32 	%r85, [%rd27+8];
	mad.lo.s32 	%r86, %r85, %r84, %r83;
	st.global.u32 	[%rd3], %r86;
	ld.global.u32 	%r87, [%rd31+12];
	ld.global.u32 	%r88, [%rd27+12];
	mad.lo.s32 	%r89, %r88, %r87, %r86;
	st.global.u32 	[%rd3], %r89;
	ld.global.u32 	%r90, [%rd31+16];
	ld.global.u32 	%r91, [%rd27+16];
	mad.lo.s32 	%r92, %r91, %r90, %r89;
	st.global.u32 	[%rd3], %r92;
	ld.global.u32 	%r93, [%rd31+20];
	ld.global.u32 	%r94, [%rd27+20];
	mad.lo.s32 	%r95, %r94, %r93, %r92;
	st.global.u32 	[%rd3], %r95;
	ld.global.u32 	%r96, [%rd31+24];
	ld.global.u32 	%r97, [%rd27+24];
	mad.lo.s32 	%r98, %r97, %r96, %r95;
	st.global.u32 	[%rd3], %r98;
	ld.global.u32 	%r99, [%rd31+28];
	ld.global.u32 	%r100, [%rd27+28];
	mad.lo.s32 	%r118, %r100, %r99, %r98;
	st.global.u32 	[%rd3], %r118;
	add.s32 	%r121, %r121, 8;
$L__BB0_7:
	setp.eq.s32 	%p6, %r12, 0;
	@%p6 bra 	$L__BB0_13;
	and.b32  	%r17, %r27, 3;
	setp.lt.u32 	%p7, %r12, 4;
	@%p7 bra 	$L__BB0_10;
	add.s32 	%r101, %r121, %r1;
	mul.wide.u32 	%rd32, %r101, 4;
	add.s64 	%rd33, %rd2, %rd32;
	ld.global.u32 	%r102, [%rd33];
	cvt.u64.u32 	%rd34, %r121;
	mul.wide.u32 	%rd35, %r121, 4;
	add.s64 	%rd36, %rd1, %rd35;
	ld.global.u32 	%r103, [%rd36];
	mad.lo.s32 	%r104, %r103, %r102, %r118;
	st.global.u32 	[%rd3], %r104;
	cvt.u64.u32 	%rd37, %r1;
	add.s64 	%rd38, %rd34, %rd37;
	shl.b64 	%rd39, %rd38, 2;
	add.s64 	%rd40, %rd2, %rd39;
	ld.global.u32 	%r105, [%rd40+4];
	ld.global.u32 	%r106, [%rd36+4];
	mad.lo.s32 	%r107, %r106, %r105, %r104;
	st.global.u32 	[%rd3], %r107;
	ld.global.u32 	%r108, [%rd40+8];
	ld.global.u32 	%r109, [%rd36+8];
	mad.lo.s32 	%r110, %r109, %r108, %r107;
	st.global.u32 	[%rd3], %r110;
	ld.global.u32 	%r111, [%rd40+12];
	ld.global.u32 	%r112, [%rd36+12];
	mad.lo.s32 	%r118, %r112, %r111, %r110;
	st.global.u32 	[%rd3], %r118;
	add.s32 	%r121, %r121, 4;
$L__BB0_10:
	setp.eq.s32 	%p8, %r17, 0;
	@%p8 bra 	$L__BB0_13;
	mul.wide.u32 	%rd41, %r121, 4;
	add.s64 	%rd46, %rd1, %rd41;
	add.s32 	%r113, %r121, %r1;
	mul.wide.u32 	%rd42, %r113, 4;
	add.s64 	%rd45, %rd2, %rd42;
	neg.s32 	%r124, %r17;
$L__BB0_12:
	.pragma "nounroll";
	ld.global.u32 	%r114, [%rd45];
	ld.global.u32 	%r115, [%rd46];
	mad.lo.s32 	%r118, %r115, %r114, %r118;
	st.global.u32 	[%rd3], %r118;
	add.s64 	%rd46, %rd46, 4;
	add.s64 	%rd45, %rd45, 4;
	add.s32 	%r124, %r124, 1;
	setp.ne.s32 	%p9, %r124, 0;
	@%p9 bra 	$L__BB0_12;
$L__BB0_13:
	ret;

}


// ===== COMPILED SASS (sm_100) =====

	.target	sm_100

	.elftype	@"ET_EXEC"


//--------------------- .note.nv.tkinfo           --------------------------
	.section	.note.nv.tkinfo,"",@"SHT_NOTE"
	.sectionflags	@"SHF_NOTE_NV_TKINFO"
	.tkinfo
        /*0018*/ 	.word	0x00000002
        /*0030*/ 	.string	""
        /*0030*/ 	.string	"ptxas"
        /*0030*/ 	.string	"Cuda compilation tools, release 13.0, V13.0.88"
        /*0030*/ 	.string	"Build cuda_13.0.r13.0/compiler.36424714_0"
        /*0030*/ 	.string	"-arch sm_100 -m 64 "



//--------------------- .note.nv.cuinfo           --------------------------
	.section	.note.nv.cuinfo,"",@"SHT_NOTE"
	.sectionflags	@"SHF_NOTE_NV_CUINFO"
        /*0018*/ 	.short	0x0002
        /*001a*/ 	.short	0x0064
        /*001c*/ 	.short	0x0082
	.zero		2


//--------------------- .nv.info                  --------------------------
	.section	.nv.info,"",@"SHT_CUDA_INFO"
	.align	4


	//----- nvinfo : EIATTR_REGCOUNT
	.align		4
        /*0000*/ 	.byte	0x04, 0x2f
        /*0002*/ 	.short	(.L_1 - .L_0)
	.align		4
.L_0:
        /*0004*/ 	.word	index@(_Z20matrixMultiplicationPiS_S_i)
        /*0008*/ 	.word	0x00000014


	//----- nvinfo : EIATTR_FRAME_SIZE
	.align		4
.L_1:
        /*000c*/ 	.byte	0x04, 0x11
        /*000e*/ 	.short	(.L_3 - .L_2)
	.align		4
.L_2:
        /*0010*/ 	.word	index@(_Z20matrixMultiplicationPiS_S_i)
        /*0014*/ 	.word	0x00000000


	//----- nvinfo : EIATTR_MIN_STACK_SIZE
	.align		4
.L_3:
        /*0018*/ 	.byte	0x04, 0x12
        /*001a*/ 	.short	(.L_5 - .L_4)
	.align		4
.L_4:
        /*001c*/ 	.word	index@(_Z20matrixMultiplicationPiS_S_i)
        /*0020*/ 	.word	0x00000000
.L_5:


//--------------------- .nv.compat                --------------------------
	.section	.nv.compat,"",@"SHT_CUDA_COMPAT_INFO"
	.align	4
        /*0000*/ 	.byte	0x02, 0x09, 0x00, 0x00, 0x02, 0x02, 0x01, 0x00, 0x02, 0x05, 0x05, 0x00, 0x03, 0x07, 0x01, 0x01
        /*0010*/ 	.byte	0x02, 0x03, 0x00, 0x00, 0x02, 0x06, 0x01, 0x00, 0x04, 0x0b, 0x08, 0x00, 0x09, 0x00, 0x00, 0x00
        /*0020*/ 	.byte	0x00, 0x00, 0x00, 0x00


//--------------------- .nv.info._Z20matrixMultiplicationPiS_S_i --------------------------
	.section	.nv.info._Z20matrixMultiplicationPiS_S_i,"",@"SHT_CUDA_INFO"
	.sectionflags	@""
	.align	4


	//----- nvinfo : EIATTR_CUDA_API_VERSION
	.align		4
        /*0000*/ 	.byte	0x04, 0x37
        /*0002*/ 	.short	(.L_7 - .L_6)
.L_6:
        /*0004*/ 	.word	0x00000082


	//----- nvinfo : EIATTR_KPARAM_INFO
	.align		4
.L_7:
        /*0008*/ 	.byte	0x04, 0x17
        /*000a*/ 	.short	(.L_9 - .L_8)
.L_8:
        /*000c*/ 	.word	0x00000000
        /*0010*/ 	.short	0x0003
        /*0012*/ 	.short	0x0018
        /*0014*/ 	.byte	0x00, 0xf0, 0x11, 0x00


	//----- nvinfo : EIATTR_KPARAM_INFO
	.align		4
.L_9:
        /*0018*/ 	.byte	0x04, 0x17
        /*001a*/ 	.short	(.L_11 - .L_10)
.L_10:
        /*001c*/ 	.word	0x00000000
        /*0020*/ 	.short	0x0002
        /*0022*/ 	.short	0x0010
        /*0024*/ 	.byte	0x00, 0xf5, 0x21, 0x00


	//----- nvinfo : EIATTR_KPARAM_INFO
	.align		4
.L_11:
        /*0028*/ 	.byte	0x04, 0x17
        /*002a*/ 	.short	(.L_13 - .L_12)
.L_12:
        /*002c*/ 	.word	0x00000000
        /*0030*/ 	.short	0x0001
        /*0032*/ 	.short	0x0008
        /*0034*/ 	.byte	0x00, 0xf5, 0x21, 0x00


	//----- nvinfo : EIATTR_KPARAM_INFO
	.align		4
.L_13:
        /*0038*/ 	.byte	0x04, 0x17
        /*003a*/ 	.short	(.L_15 - .L_14)
.L_14:
        /*003c*/ 	.word	0x00000000
        /*0040*/ 	.short	0x0000
        /*0042*/ 	.short	0x0000
        /*0044*/ 	.byte	0x00, 0xf5, 0x21, 0x00


	//----- nvinfo : EIATTR_SPARSE_MMA_MASK
	.align		4
.L_15:
        /*0048*/ 	.byte	0x03, 0x50
        /*004a*/ 	.short	0x0000


	//----- nvinfo : EIATTR_MAXREG_COUNT
	.align		4
        /*004c*/ 	.byte	0x03, 0x1b
        /*004e*/ 	.short	0x00ff


	//----- nvinfo : EIATTR_MERCURY_ISA_VERSION
	.align		4
        /*0050*/ 	.byte	0x03, 0x5f
        /*0052*/ 	.short	0x0101


	//----- nvinfo : EIATTR_VRC_CTA_INIT_COUNT
	.align		4
        /*0054*/ 	.byte	0x02, 0x4a
	.zero		1
	.zero		1


	//----- nvinfo : EIATTR_EXIT_INSTR_OFFSETS
	.align		4
        /*0058*/ 	.byte	0x04, 0x1c
        /*005a*/ 	.short	(.L_17 - .L_16)


	//   ....[0]....
.L_16:
        /*005c*/ 	.word	0x00000030


	//   ....[1]....
        /*0060*/ 	.word	0x00000650


	//   ....[2]....
        /*0064*/ 	.word	0x00000950


	//   ....[3]....
        /*0068*/ 	.word	0x00000b50


	//   ....[4]....
        /*006c*/ 	.word	0x00000cd0


	//----- nvinfo : EIATTR_CBANK_PARAM_SIZE
	.align		4
.L_17:
        /*0070*/ 	.byte	0x03, 0x19
        /*0072*/ 	.short	0x001c


	//----- nvinfo : EIATTR_PARAM_CBANK
	.align		4
        /*0074*/ 	.byte	0x04, 0x0a
        /*0076*/ 	.short	(.L_19 - .L_18)
	.align		4
.L_18:
        /*0078*/ 	.word	index@(.nv.constant0._Z20matrixMultiplicationPiS_S_i)
        /*007c*/ 	.short	0x0380
        /*007e*/ 	.short	0x001c


	//----- nvinfo : EIATTR_SW_WAR
	.align		4
.L_19:
        /*0080*/ 	.byte	0x04, 0x36
        /*0082*/ 	.short	(.L_21 - .L_20)
.L_20:
        /*0084*/ 	.word	0x00000008
.L_21:


//--------------------- .nv.callgraph             --------------------------
	.section	.nv.callgraph,"",@"SHT_CUDA_CALLGRAPH"
	.align	4
	.sectionentsize	8
	.align		4
        /*0000*/ 	.word	0x00000000
	.align		4
        /*0004*/ 	.word	0xffffffff
	.align		4
        /*0008*/ 	.word	0x00000000
	.align		4
        /*000c*/ 	.word	0xfffffffe
	.align		4
        /*0010*/ 	.word	0x00000000
	.align		4
        /*0014*/ 	.word	0xfffffffd
	.align		4
        /*0018*/ 	.word	0x00000000
	.align		4
        /*001c*/ 	.word	0xfffffffc


//--------------------- .text._Z20matrixMultiplicationPiS_S_i --------------------------
	.section	.text._Z20matrixMultiplicationPiS_S_i,"ax",@progbits
	.align	128
        .global         _Z20matrixMultiplicationPiS_S_i
        .type           _Z20matrixMultiplicationPiS_S_i,@function
        .size           _Z20matrixMultiplicationPiS_S_i,(.L_x_6 - _Z20matrixMultiplicationPiS_S_i)
        .other          _Z20matrixMultiplicationPiS_S_i,@"STO_CUDA_ENTRY STV_DEFAULT"
_Z20matrixMultiplicationPiS_S_i:
.text._Z20matrixMultiplicationPiS_S_i:
[----:B------:R-:W-:Y:S08]  /*0000*/  LDC R1, c[0x0][0x37c] ;  /* 0x0000df00ff017b82 */ /* 0x000ff00000000800 */
[----:B------:R-:W0:Y:S02]  /*0010*/  LDC R4, c[0x0][0x398] ;  /* 0x0000e600ff047b82 */ /* 0x000e240000000800 */
[----:B0-----:R-:W-:-:S13]  /*0020*/  ISETP.GE.AND P0, PT, R4, 0x1, PT ;  /* 0x000000010400780c */ /* 0x001fda0003f06270 */
[----:B------:R-:W-:Y:S05]  /*0030*/  @!P0 EXIT ;  /* 0x000000000000894d */ /* 0x000fea0003800000 */
[----:B------:R-:W0:Y:S01]  /*0040*/  S2R R9, SR_TID.X ;  /* 0x0000000000097919 */ /* 0x000e220000002100 */
[----:B------:R-:W0:Y:S01]  /*0050*/  LDC.64 R2, c[0x0][0x390] ;  /* 0x0000e400ff027b82 */ /* 0x000e220000000a00 */
[----:B------:R-:W1:Y:S01]  /*0060*/  LDCU.64 UR6, c[0x0][0x358] ;  /* 0x00006b00ff0677ac */ /* 0x000e620008000a00 */
[C---:B------:R-:W-:Y:S02]  /*0070*/  ISETP.GE.U32.AND P1, PT, R4.reuse, 0x10, PT ;  /* 0x000000100400780c */ /* 0x040fe40003f26070 */
[----:B------:R-:W-:Y:S01]  /*0080*/  LOP3.LUT R6, R4, 0xf, RZ, 0xc0, !PT ;  /* 0x0000000f04067812 */ /* 0x000fe200078ec0ff */
[----:B------:R-:W-:-:S03]  /*0090*/  HFMA2 R7, -RZ, RZ, 0, 0 ;  /* 0x00000000ff077431 */ /* 0x000fc600000001ff */
[----:B------:R-:W-:Y:S01]  /*00a0*/  ISETP.NE.AND P0, PT, R6, RZ, PT ;  /* 0x000000ff0600720c */ /* 0x000fe20003f05270 */
[----:B0-----:R-:W-:-:S05]  /*00b0*/  IMAD.WIDE.U32 R2, R9, 0x4, R2 ;  /* 0x0000000409027825 */ /* 0x001fca00078e0002 */
[----:B-1----:R0:W5:Y:S01]  /*00c0*/  LDG.E R5, desc[UR6][R2.64] ;  /* 0x0000000602057981 */ /* 0x002162000c1e1900 */
[----:B------:R-:W-:Y:S01]  /*00d0*/  IMAD R0, R9, R4, RZ ;  /* 0x0000000409007224 */ /* 0x000fe200078e02ff */
[----:B------:R-:W-:Y:S06]  /*00e0*/  @!P1 BRA `(.L_x_0) ;  /* 0x0000000400589947 */ /* 0x000fec0003800000 */
[----:B------:R-:W1:Y:S01]  /*00f0*/  LDC.64 R8, c[0x0][0x380] ;  /* 0x0000e000ff087b82 */ /* 0x000e620000000a00 */
[----:B------:R-:W2:Y:S01]  /*0100*/  LDCU.64 UR4, c[0x0][0x388] ;  /* 0x00007100ff0477ac */ /* 0x000ea20008000a00 */
[----:B------:R-:W-:-:S04]  /*0110*/  LOP3.LUT R7, R4, 0x7ffffff0, RZ, 0xc0, !PT ;  /* 0x7ffffff004077812 */ /* 0x000fc800078ec0ff */
[----:B------:R-:W-:Y:S01]  /*0120*/  IADD3 R12, PT, PT, -R7, RZ, RZ ;  /* 0x000000ff070c7210 */ /* 0x000fe20007ffe1ff */
[----:B--2---:R-:W-:-:S04]  /*0130*/  UIADD3 UR4, UP0, UPT, UR4, 0x20, URZ ;  /* 0x0000002004047890 */ /* 0x004fc8000ff1e0ff */
[----:B------:R-:W-:Y:S01]  /*0140*/  UIADD3.X UR5, UPT, UPT, URZ, UR5, URZ, UP0, !UPT ;  /* 0x00000005ff057290 */ /* 0x000fe200087fe4ff */
[----:B-1----:R-:W-:-:S04]  /*0150*/  IMAD.WIDE.U32 R8, R0, 0x4, R8 ;  /* 0x0000000400087825 */ /* 0x002fc800078e0008 */
[----:B------:R-:W-:Y:S01]  /*0160*/  IMAD.U32 R13, RZ, RZ, UR4 ;  /* 0x00000004ff0d7e24 */ /* 0x000fe2000f8e00ff */
[----:B------:R-:W-:Y:S02]  /*0170*/  IADD3 R16, P1, PT, R8, 0x20, RZ ;  /* 0x0000002008107810 */ /* 0x000fe40007f3e0ff */
[----:B------:R-:W-:Y:S02]  /*0180*/  MOV R14, UR5 ;  /* 0x00000005000e7c02 */ /* 0x000fe40008000f00 */
[----:B------:R-:W-:-:S09]  /*0190*/  IADD3.X R17, PT, PT, RZ, R9, RZ, P1, !PT ;  /* 0x00000009ff117210 */ /* 0x000fd20000ffe4ff */
.L_x_1:
[----:B------:R-:W-:Y:S01]  /*01a0*/  MOV R8, R16 ;  /* 0x0000001000087202 */ /* 0x000fe20000000f00 */
[----:B------:R-:W-:Y:S01]  /*01b0*/  IMAD.MOV.U32 R9, RZ, RZ, R17 ;  /* 0x000000ffff097224 */ /* 0x000fe200078e0011 */
[----:B------:R-:W-:Y:S02]  /*01c0*/  MOV R10, R13 ;  /* 0x0000000d000a7202 */ /* 0x000fe40000000f00 */
[----:B------:R-:W-:Y:S02]  /*01d0*/  MOV R11, R14 ;  /* 0x0000000e000b7202 */ /* 0x000fe40000000f00 */
[----:B--2---:R-:W2:Y:S04]  /*01e0*/  LDG.E R14, desc[UR6][R8.64+-0x20] ;  /* 0xffffe006080e7981 */ /* 0x004ea8000c1e1900 */
[----:B------:R-:W2:Y:S02]  /*01f0*/  LDG.E R13, desc[UR6][R10.64+-0x20] ;  /* 0xffffe0060a0d7981 */ /* 0x000ea4000c1e1900 */
[----:B--2--5:R-:W-:-:S05]  /*0200*/  IMAD R13, R14, R13, R5 ;  /* 0x0000000d0e0d7224 */ /* 0x024fca00078e0205 */
[----:B------:R1:W-:Y:S04]  /*0210*/  STG.E desc[UR6][R2.64], R13 ;  /* 0x0000000d02007986 */ /* 0x0003e8000c101906 */
[----:B------:R-:W2:Y:S04]  /*0220*/  LDG.E R14, desc[UR6][R8.64+-0x1c] ;  /* 0xffffe406080e7981 */ /* 0x000ea8000c1e1900 */
[----:B------:R-:W2:Y:S02]  /*0230*/  LDG.E R5, desc[UR6][R10.64+-0x1c] ;  /* 0xffffe4060a057981 */ /* 0x000ea4000c1e1900 */
[----:B--2---:R-:W-:-:S05]  /*0240*/  IMAD R5, R14, R5, R13 ;  /* 0x000000050e057224 */ /* 0x004fca00078e020d */
[----:B------:R2:W-:Y:S04]  /*0250*/  STG.E desc[UR6][R2.64], R5 ;  /* 0x0000000502007986 */ /* 0x0005e8000c101906 */
[----:B------:R-:W3:Y:S04]  /*0260*/  LDG.E R14, desc[UR6][R8.64+-0x18] ;  /* 0xffffe806080e7981 */ /* 0x000ee8000c1e1900 */
[----:B------:R-:W3:Y:S02]  /*0270*/  LDG.E R15, desc[UR6][R10.64+-0x18] ;  /* 0xffffe8060a0f7981 */ /* 0x000ee4000c1e1900 */
[----:B---3--:R-:W-:-:S05]  /*0280*/  IMAD R15, R14, R15, R5 ;  /* 0x0000000f0e0f7224 */ /* 0x008fca00078e0205 */
[----:B------:R3:W-:Y:S04]  /*0290*/  STG.E desc[UR6][R2.64], R15 ;  /* 0x0000000f02007986 */ /* 0x0007e8000c101906 */
[----:B------:R-:W1:Y:S04]  /*02a0*/  LDG.E R14, desc[UR6][R8.64+-0x14] ;  /* 0xffffec06080e7981 */ /* 0x000e68000c1e1900 */
[----:B------:R-:W1:Y:S02]  /*02b0*/  LDG.E R16, desc[UR6][R10.64+-0x14] ;  /* 0xffffec060a107981 */ /* 0x000e64000c1e1900 */
[----:B-1----:R-:W-:-:S05]  /*02c0*/  IMAD R13, R14, R16, R15 ;  /* 0x000000100e0d7224 */ /* 0x002fca00078e020f */
        /* <DEDUP_REMOVED lines=37> */
[----:B------:R-:W4:Y:S04]  /*0520*/  LDG.E R14, desc[UR6][R8.64+0x14] ;  /* 0x00001406080e7981 */ /* 0x000f28000c1e1900 */
[----:B------:R-:W4:Y:S02]  /*0530*/  LDG.E R16, desc[UR6][R10.64+0x14] ;  /* 0x000014060a107981 */ /* 0x000f24000c1e1900 */
[----:B----4-:R-:W-:-:S05]  /*0540*/  IMAD R17, R14, R16, R13 ;  /* 0x000000100e117224 */ /* 0x010fca00078e020d */
[----:B------:R4:W-:Y:S04]  /*0550*/  STG.E desc[UR6][R2.64], R17 ;  /* 0x0000001102007986 */ /* 0x0009e8000c101906 */
[----:B------:R-:W3:Y:S04]  /*0560*/  LDG.E R14, desc[UR6][R8.64+0x18] ;  /* 0x00001806080e7981 */ /* 0x000ee8000c1e1900 */
[----:B--2---:R-:W3:Y:S01]  /*0570*/  LDG.E R5, desc[UR6][R10.64+0x18] ;  /* 0x000018060a057981 */ /* 0x004ee2000c1e1900 */
[----:B------:R-:W-:Y:S02]  /*0580*/  VIADD R12, R12, 0x10 ;  /* 0x000000100c0c7836 */ /* 0x000fe40000000000 */
[----:B---3--:R-:W-:-:S05]  /*0590*/  IMAD R15, R14, R5, R17 ;  /* 0x000000050e0f7224 */ /* 0x008fca00078e0211 */
[----:B------:R2:W-:Y:S04]  /*05a0*/  STG.E desc[UR6][R2.64], R15 ;  /* 0x0000000f02007986 */ /* 0x0005e8000c101906 */
[----:B------:R-:W3:Y:S04]  /*05b0*/  LDG.E R14, desc[UR6][R8.64+0x1c] ;  /* 0x00001c06080e7981 */ /* 0x000ee8000c1e1900 */
[----:B------:R-:W3:Y:S01]  /*05c0*/  LDG.E R5, desc[UR6][R10.64+0x1c] ;  /* 0x00001c060a057981 */ /* 0x000ee2000c1e1900 */
[----:B------:R-:W-:Y:S02]  /*05d0*/  ISETP.NE.AND P1, PT, R12, RZ, PT ;  /* 0x000000ff0c00720c */ /* 0x000fe40003f25270 */
[----:B------:R-:W-:-:S02]  /*05e0*/  IADD3 R16, P2, PT, R8, 0x40, RZ ;  /* 0x0000004008107810 */ /* 0x000fc40007f5e0ff */
[----:B-1----:R-:W-:Y:S02]  /*05f0*/  IADD3 R13, P3, PT, R10, 0x40, RZ ;  /* 0x000000400a0d7810 */ /* 0x002fe40007f7e0ff */
[----:B----4-:R-:W-:Y:S01]  /*0600*/  IADD3.X R17, PT, PT, RZ, R9, RZ, P2, !PT ;  /* 0x00000009ff117210 */ /* 0x010fe200017fe4ff */
[----:B---3--:R-:W-:Y:S01]  /*0610*/  IMAD R5, R14, R5, R15 ;  /* 0x000000050e057224 */ /* 0x008fe200078e020f */
[----:B------:R-:W-:-:S04]  /*0620*/  IADD3.X R14, PT, PT, RZ, R11, RZ, P3, !PT ;  /* 0x0000000bff0e7210 */ /* 0x000fc80001ffe4ff */
[----:B------:R2:W-:Y:S01]  /*0630*/  STG.E desc[UR6][R2.64], R5 ;  /* 0x0000000502007986 */ /* 0x0005e2000c101906 */
[----:B------:R-:W-:Y:S05]  /*0640*/  @P1 BRA `(.L_x_1) ;  /* 0xfffffff800d41947 */ /* 0x000fea000383ffff */
.L_x_0:
[----:B------:R-:W-:Y:S05]  /*0650*/  @!P0 EXIT ;  /* 0x000000000000894d */ /* 0x000fea0003800000 */
[----:B------:R-:W-:Y:S02]  /*0660*/  ISETP.GE.U32.AND P0, PT, R6, 0x8, PT ;  /* 0x000000080600780c */ /* 0x000fe40003f06070 */
[----:B------:R-:W-:-:S04]  /*0670*/  LOP3.LUT R16, R4, 0x7, RZ, 0xc0, !PT ;  /* 0x0000000704107812 */ /* 0x000fc800078ec0ff */
[----:B------:R-:W-:-:S07]  /*0680*/  ISETP.NE.AND P1, PT, R16, RZ, PT ;  /* 0x000000ff1000720c */ /* 0x000fce0003f25270 */
[----:B------:R-:W-:Y:S06]  /*0690*/  @!P0 BRA `(.L_x_2) ;  /* 0x0000000000ac8947 */ /* 0x000fec0003800000 */
[----:B------:R-:W1:Y:S01]  /*06a0*/  LDC.64 R12, c[0x0][0x380] ;  /* 0x0000e000ff0c7b82 */ /* 0x000e620000000a00 */
[----:B------:R-:W-:Y:S01]  /*06b0*/  IADD3 R11, PT, PT, R0, R7, RZ ;  /* 0x00000007000b7210 */ /* 0x000fe20007ffe0ff */
[----:B------:R-:W3:Y:S06]  /*06c0*/  LDCU.64 UR4, c[0x0][0x380] ;  /* 0x00007000ff0477ac */ /* 0x000eec0008000a00 */
[----:B------:R-:W4:Y:S01]  /*06d0*/  LDC.64 R8, c[0x0][0x388] ;  /* 0x0000e200ff087b82 */ /* 0x000f220000000a00 */
[----:B-1----:R-:W-:-:S06]  /*06e0*/  IMAD.WIDE.U32 R12, R11, 0x4, R12 ;  /* 0x000000040b0c7825 */ /* 0x002fcc00078e000c */
[----:B------:R-:W2:Y:S01]  /*06f0*/  LDG.E R12, desc[UR6][R12.64] ;  /* 0x000000060c0c7981 */ /* 0x000ea2000c1e1900 */
[----:B----4-:R-:W-:-:S05]  /*0700*/  IMAD.WIDE.U32 R8, R7, 0x4, R8 ;  /* 0x0000000407087825 */ /* 0x010fca00078e0008 */
[----:B------:R-:W2:Y:S01]  /*0710*/  LDG.E R6, desc[UR6][R8.64] ;  /* 0x0000000608067981 */ /* 0x000ea2000c1e1900 */
[----:B------:R-:W-:-:S05]  /*0720*/  IADD3 R11, P0, PT, R0, R7, RZ ;  /* 0x00000007000b7210 */ /* 0x000fca0007f1e0ff */
[----:B------:R-:W-:Y:S01]  /*0730*/  IMAD.X R14, RZ, RZ, RZ, P0 ;  /* 0x000000ffff0e7224 */ /* 0x000fe200000e06ff */
[----:B---3--:R-:W-:-:S04]  /*0740*/  LEA R10, P0, R11, UR4, 0x2 ;  /* 0x000000040b0a7c11 */ /* 0x008fc8000f8010ff */
[----:B------:R-:W-:Y:S01]  /*0750*/  LEA.HI.X R11, R11, UR5, R14, 0x2, P0 ;  /* 0x000000050b0b7c11 */ /* 0x000fe200080f140e */
        /* <DEDUP_REMOVED lines=22> */
[----:B------:R-:W2:Y:S04]  /*08c0*/  LDG.E R6, desc[UR6][R10.64+0x18] ;  /* 0x000018060a067981 */ /* 0x000ea8000c1e1900 */
[----:B------:R-:W2:Y:S02]  /*08d0*/  LDG.E R12, desc[UR6][R8.64+0x18] ;  /* 0x00001806080c7981 */ /* 0x000ea4000c1e1900 */
[----:B--2---:R-:W-:-:S05]  /*08e0*/  IMAD R17, R6, R12, R15 ;  /* 0x0000000c06117224 */ /* 0x004fca00078e020f */
[----:B------:R4:W-:Y:S04]  /*08f0*/  STG.E desc[UR6][R2.64], R17 ;  /* 0x0000001102007986 */ /* 0x0009e8000c101906 */
[----:B------:R-:W2:Y:S04]  /*0900*/  LDG.E R6, desc[UR6][R10.64+0x1c] ;  /* 0x00001c060a067981 */ /* 0x000ea8000c1e1900 */
[----:B-1----:R-:W2:Y:S01]  /*0910*/  LDG.E R5, desc[UR6][R8.64+0x1c] ;  /* 0x00001c0608057981 */ /* 0x002ea2000c1e1900 */
[----:B------:R-:W-:Y:S01]  /*0920*/  IADD3 R7, PT, PT, R7, 0x8, RZ ;  /* 0x0000000807077810 */ /* 0x000fe20007ffe0ff */
[----:B--2---:R-:W-:-:S05]  /*0930*/  IMAD R5, R6, R5, R17 ;  /* 0x0000000506057224 */ /* 0x004fca00078e0211 */
[----:B------:R4:W-:Y:S02]  /*0940*/  STG.E desc[UR6][R2.64], R5 ;  /* 0x0000000502007986 */ /* 0x0009e4000c101906 */
.L_x_2:
[----:B------:R-:W-:Y:S05]  /*0950*/  @!P1 EXIT ;  /* 0x000000000000994d */ /* 0x000fea0003800000 */
[----:B------:R-:W-:Y:S02]  /*0960*/  ISETP.GE.U32.AND P0, PT, R16, 0x4, PT ;  /* 0x000000041000780c */ /* 0x000fe40003f06070 */
[----:B------:R-:W-:-:S04]  /*0970*/  LOP3.LUT R4, R4, 0x3, RZ, 0xc0, !PT ;  /* 0x0000000304047812 */ /* 0x000fc800078ec0ff */
[----:B------:R-:W-:-:S07]  /*0980*/  ISETP.NE.AND P1, PT, R4, RZ, PT ;  /* 0x000000ff0400720c */ /* 0x000fce0003f25270 */
[----:B------:R-:W-:Y:S06]  /*0990*/  @!P0 BRA `(.L_x_3) ;  /* 0x00000000006c8947 */ /* 0x000fec0003800000 */
[----:B------:R-:W1:Y:S01]  /*09a0*/  LDC.64 R8, c[0x0][0x380] ;  /* 0x0000e000ff087b82 */ /* 0x000e620000000a00 */
[----:B----4-:R-:W-:Y:S01]  /*09b0*/  IADD3 R13, PT, PT, R0, R7, RZ ;  /* 0x00000007000d7210 */ /* 0x010fe20007ffe0ff */
[----:B------:R-:W3:Y:S06]  /*09c0*/  LDCU.64 UR4, c[0x0][0x380] ;  /* 0x00007000ff0477ac */ /* 0x000eec0008000a00 */
[----:B------:R-:W4:Y:S01]  /*09d0*/  LDC.64 R10, c[0x0][0x388] ;  /* 0x0000e200ff0a7b82 */ /* 0x000f220000000a00 */
[----:B-1----:R-:W-:-:S06]  /*09e0*/  IMAD.WIDE.U32 R12, R13, 0x4, R8 ;  /* 0x000000040d0c7825 */ /* 0x002fcc00078e0008 */
[----:B------:R-:W2:Y:S01]  /*09f0*/  LDG.E R12, desc[UR6][R12.64] ;  /* 0x000000060c0c7981 */ /* 0x000ea2000c1e1900 */
[----:B----4-:R-:W-:-:S05]  /*0a00*/  IMAD.WIDE.U32 R8, R7, 0x4, R10 ;  /* 0x0000000407087825 */ /* 0x010fca00078e000a */
[----:B------:R-:W2:Y:S01]  /*0a10*/  LDG.E R6, desc[UR6][R8.64] ;  /* 0x0000000608067981 */ /* 0x000ea2000c1e1900 */
[----:B------:R-:W-:-:S04]  /*0a20*/  IADD3 R11, P0, PT, R0, R7, RZ ;  /* 0x00000007000b7210 */ /* 0x000fc80007f1e0ff */
[----:B------:R-:W-:Y:S02]  /*0a30*/  IADD3.X R14, PT, PT, RZ, RZ, RZ, P0, !PT ;  /* 0x000000ffff0e7210 */ /* 0x000fe400007fe4ff */
        /* <DEDUP_REMOVED lines=8> */
[----:B------:R-:W2:Y:S04]  /*0ac0*/  LDG.E R6, desc[UR6][R10.64+0x8] ;  /* 0x000008060a067981 */ /* 0x000ea8000c1e1900 */
[----:B------:R-:W2:Y:S02]  /*0ad0*/  LDG.E R12, desc[UR6][R8.64+0x8] ;  /* 0x00000806080c7981 */ /* 0x000ea4000c1e1900 */
[----:B--2---:R-:W-:-:S05]  /*0ae0*/  IMAD R15, R6, R12, R13 ;  /* 0x0000000c060f7224 */ /* 0x004fca00078e020d */
[----:B------:R3:W-:Y:S04]  /*0af0*/  STG.E desc[UR6][R2.64], R15 ;  /* 0x0000000f02007986 */ /* 0x0007e8000c101906 */
[----:B------:R-:W1:Y:S04]  /*0b00*/  LDG.E R6, desc[UR6][R10.64+0xc] ;  /* 0x00000c060a067981 */ /* 0x000e68000c1e1900 */
[----:B------:R-:W1:Y:S01]  /*0b10*/  LDG.E R12, desc[UR6][R8.64+0xc] ;  /* 0x00000c06080c7981 */ /* 0x000e62000c1e1900 */
[----:B------:R-:W-:Y:S02]  /*0b20*/  VIADD R7, R7, 0x4 ;  /* 0x0000000407077836 */ /* 0x000fe40000000000 */
[----:B-1----:R-:W-:-:S05]  /*0b30*/  IMAD R5, R6, R12, R15 ;  /* 0x0000000c06057224 */ /* 0x002fca00078e020f */
[----:B------:R3:W-:Y:S02]  /*0b40*/  STG.E desc[UR6][R2.64], R5 ;  /* 0x0000000502007986 */ /* 0x0007e4000c101906 */
.L_x_3:
[----:B------:R-:W-:Y:S05]  /*0b50*/  @!P1 EXIT ;  /* 0x000000000000994d */ /* 0x000fea0003800000 */
[----:B------:R-:W1:Y:S01]  /*0b60*/  LDC.64 R8, c[0x0][0x388] ;  /* 0x0000e200ff087b82 */ /* 0x000e620000000a00 */
[----:B---34-:R-:W-:Y:S02]  /*0b70*/  IADD3 R13, PT, PT, R0, R7, RZ ;  /* 0x00000007000d7210 */ /* 0x018fe40007ffe0ff */
[----:B------:R-:W-:-:S05]  /*0b80*/  IADD3 R4, PT, PT, -R4, RZ, RZ ;  /* 0x000000ff04047210 */ /* 0x000fca0007ffe1ff */
[----:B------:R-:W3:Y:S01]  /*0b90*/  LDC.64 R10, c[0x0][0x380] ;  /* 0x0000e000ff0a7b82 */ /* 0x000ee20000000a00 */
[----:B-1----:R-:W-:-:S04]  /*0ba0*/  IMAD.WIDE.U32 R6, R7, 0x4, R8 ;  /* 0x0000000407067825 */ /* 0x002fc800078e0008 */
[----:B---3--:R-:W-:Y:S01]  /*0bb0*/  IMAD.WIDE.U32 R8, R13, 0x4, R10 ;  /* 0x000000040d087825 */ /* 0x008fe200078e000a */
[----:B------:R-:W-:Y:S02]  /*0bc0*/  MOV R10, R6 ;  /* 0x00000006000a7202 */ /* 0x000fe40000000f00 */
[----:B------:R-:W-:Y:S01]  /*0bd0*/  MOV R11, R7 ;  /* 0x00000007000b7202 */ /* 0x000fe20000000f00 */
[----:B------:R-:W-:Y:S01]  /*0be0*/  IMAD.MOV.U32 R6, RZ, RZ, R8 ;  /* 0x000000ffff067224 */ /* 0x000fe200078e0008 */
[----:B------:R-:W-:-:S07]  /*0bf0*/  MOV R7, R9 ;  /* 0x0000000900077202 */ /* 0x000fce0000000f00 */
.L_x_4:
[----:B------:R-:W-:Y:S01]  /*0c00*/  MOV R8, R10 ;  /* 0x0000000a00087202 */ /* 0x000fe20000000f00 */
[----:B------:R-:W-:Y:S01]  /*0c10*/  IMAD.MOV.U32 R9, RZ, RZ, R11 ;  /* 0x000000ffff097224 */ /* 0x000fe200078e000b */
[----:B-1----:R1:W2:Y:S04]  /*0c20*/  LDG.E R0, desc[UR6][R6.64] ;  /* 0x0000000606007981 */ /* 0x0022a8000c1e1900 */
[----:B------:R-:W2:Y:S01]  /*0c30*/  LDG.E R8, desc[UR6][R8.64] ;  /* 0x0000000608087981 */ /* 0x000ea2000c1e1900 */
[----:B------:R-:W-:Y:S02]  /*0c40*/  IADD3 R4, PT, PT, R4, 0x1, RZ ;  /* 0x0000000104047810 */ /* 0x000fe40007ffe0ff */
[----:B------:R-:W-:Y:S02]  /*0c50*/  IADD3 R10, P1, PT, R10, 0x4, RZ ;  /* 0x000000040a0a7810 */ /* 0x000fe40007f3e0ff */
[----:B------:R-:W-:-:S02]  /*0c60*/  ISETP.NE.AND P0, PT, R4, RZ, PT ;  /* 0x000000ff0400720c */ /* 0x000fc40003f05270 */
[----:B-1----:R-:W-:Y:S02]  /*0c70*/  IADD3 R6, P2, PT, R6, 0x4, RZ ;  /* 0x0000000406067810 */ /* 0x002fe40007f5e0ff */
[----:B------:R-:W-:Y:S02]  /*0c80*/  IADD3.X R11, PT, PT, RZ, R11, RZ, P1, !PT ;  /* 0x0000000bff0b7210 */ /* 0x000fe40000ffe4ff */
[----:B------:R-:W-:Y:S01]  /*0c90*/  IADD3.X R7, PT, PT, RZ, R7, RZ, P2, !PT ;  /* 0x00000007ff077210 */ /* 0x000fe200017fe4ff */
[----:B--2--5:R-:W-:-:S05]  /*0ca0*/  IMAD R5, R0, R8, R5 ;  /* 0x0000000800057224 */ /* 0x024fca00078e0205 */
[----:B------:R1:W-:Y:S01]  /*0cb0*/  STG.E desc[UR6][R2.64], R5 ;  /* 0x0000000502007986 */ /* 0x0003e2000c101906 */
[----:B------:R-:W-:Y:S05]  /*0cc0*/  @P0 BRA `(.L_x_4) ;  /* 0xfffffffc00cc0947 */ /* 0x000fea000383ffff */
[----:B------:R-:W-:Y:S05]  /*0cd0*/  EXIT ;  /* 0x000000000000794d */ /* 0x000fea0003800000 */
.L_x_5:
[----:B------:R-:W-:-:S00]  /*0ce0*/  BRA `(.L_x_5) ;  /* 0xfffffffc00fc7947 */ /* 0x000fc0000383ffff */
[----:B------:R-:W-:-:S00]  /*0cf0*/  NOP ;  /* 0x0000000000007918 */ /* 0x000fc00000000000 */
        /* <DEDUP_REMOVED lines=8> */
.L_x_6:


//--------------------- .nv.shared.reserved.0     --------------------------
	.section	.nv.shared.reserved.0,"aw",@nobits
	.weak		__nv_reservedSMEM_offset_0_alias
	.size		__nv_reservedSMEM_offset_0_alias, 0, 64
	.other		__nv_reservedSMEM_offset_0_alias,@"STO_CUDA_RESERVED_SHARED STV_DEFAULT"
__nv_reservedSMEM_offset_0_alias:
	.zero		0
	.zero		64


//--------------------- .nv.constant0._Z20matrixMultiplicationPiS_S_i --------------------------
	.section	.nv.constant0._Z20matrixMultiplicationPiS_S_i,"a",@progbits
	.sectionflags	@""
	.align	4
.nv.constant0._Z20matrixMultiplicationPiS_S_i:
	.zero		924


//--------------------- SYMBOLS --------------------------

	.type		.nv.reservedSmem.offset0,@object
	.size		.nv.reservedSmem.offset0,0x4
